	.headerflags	@"EF_CUDA_TEXMODE_UNIFIED EF_CUDA_64BIT_ADDRESS EF_CUDA_ACCELERATORS EF_CUDA_SM90 EF_CUDA_VIRTUAL_SM(EF_CUDA_SM90)"
	.elftype	@"ET_EXEC"


//--------------------- .nv.info                  --------------------------
	.section	.nv.info,"",@"SHT_CUDA_INFO"
	.align	4


	//----- nvinfo : EIATTR_REGCOUNT
	.align		4
        /*0000*/ 	.byte	0x04, 0x2f
        /*0002*/ 	.short	(.L_1 - .L_0)
	.align		4
.L_0:
        /*0004*/ 	.word	index@(triton_poi_fused_cat_120)
        /*0008*/ 	.word	0x0000001e


	//----- nvinfo : EIATTR_MIN_STACK_SIZE
	.align		4
.L_1:
        /*000c*/ 	.byte	0x04, 0x12
        /*000e*/ 	.short	(.L_3 - .L_2)
	.align		4
.L_2:
        /*0010*/ 	.word	index@(triton_poi_fused_cat_120)
        /*0014*/ 	.word	0x00000000


	//----- nvinfo : EIATTR_FRAME_SIZE
	.align		4
.L_3:
        /*0018*/ 	.byte	0x04, 0x11
        /*001a*/ 	.short	(.L_5 - .L_4)
	.align		4
.L_4:
        /*001c*/ 	.word	index@(triton_poi_fused_cat_120)
        /*0020*/ 	.word	0x00000000


	//----- nvinfo : EIATTR_MIN_STACK_SIZE
	.align		4
.L_5:
        /*0024*/ 	.byte	0x04, 0x12
        /*0026*/ 	.short	(.L_7 - .L_6)
	.align		4
.L_6:
        /*0028*/ 	.word	index@(triton_poi_fused_cat_120)
        /*002c*/ 	.word	0x00000000
.L_7:


//--------------------- .nv.info.triton_poi_fused_cat_120 --------------------------
	.section	.nv.info.triton_poi_fused_cat_120,"",@"SHT_CUDA_INFO"
	.sectionflags	@""
	.align	4


	//----- nvinfo : EIATTR_CUDA_API_VERSION
	.align		4
        /*0000*/ 	.byte	0x04, 0x37
        /*0002*/ 	.short	(.L_9 - .L_8)
.L_8:
        /*0004*/ 	.word	0x0000007c


	//----- nvinfo : EIATTR_KPARAM_INFO
	.align		4
.L_9:
        /*0008*/ 	.byte	0x04, 0x17
        /*000a*/ 	.short	(.L_11 - .L_10)
.L_10:
        /*000c*/ 	.word	0x00000000
        /*0010*/ 	.short	0x0009
        /*0012*/ 	.short	0x0048
        /*0014*/ 	.byte	0x00, 0xf0, 0x11, 0x00


	//----- nvinfo : EIATTR_KPARAM_INFO
	.align		4
.L_11:
        /*0018*/ 	.byte	0x04, 0x17
        /*001a*/ 	.short	(.L_13 - .L_12)
.L_12:
        /*001c*/ 	.word	0x00000000
        /*0020*/ 	.short	0x0008
        /*0022*/ 	.short	0x0040
        /*0024*/ 	.byte	0x00, 0xf4, 0x21, 0x00


	//----- nvinfo : EIATTR_KPARAM_INFO
	.align		4
.L_13:
        /*0028*/ 	.byte	0x04, 0x17
        /*002a*/ 	.short	(.L_15 - .L_14)
.L_14:
        /*002c*/ 	.word	0x00000000
        /*0030*/ 	.short	0x0007
        /*0032*/ 	.short	0x0038
        /*0034*/ 	.byte	0x00, 0xf4, 0x21, 0x00


	//----- nvinfo : EIATTR_KPARAM_INFO
	.align		4
.L_15:
        /*0038*/ 	.byte	0x04, 0x17
        /*003a*/ 	.short	(.L_17 - .L_16)
.L_16:
        /*003c*/ 	.word	0x00000000
        /*0040*/ 	.short	0x0006
        /*0042*/ 	.short	0x0030
        /*0044*/ 	.byte	0x00, 0xf4, 0x21, 0x00


	//----- nvinfo : EIATTR_KPARAM_INFO
	.align		4
.L_17:
        /*0048*/ 	.byte	0x04, 0x17
        /*004a*/ 	.short	(.L_19 - .L_18)
.L_18:
        /*004c*/ 	.word	0x00000000
        /*0050*/ 	.short	0x0005
        /*0052*/ 	.short	0x0028
        /*0054*/ 	.byte	0x00, 0xf4, 0x21, 0x00


	//----- nvinfo : EIATTR_KPARAM_INFO
	.align		4
.L_19:
        /*0058*/ 	.byte	0x04, 0x17
        /*005a*/ 	.short	(.L_21 - .L_20)
.L_20:
        /*005c*/ 	.word	0x00000000
        /*0060*/ 	.short	0x0004
        /*0062*/ 	.short	0x0020
        /*0064*/ 	.byte	0x00, 0xf4, 0x21, 0x00


	//----- nvinfo : EIATTR_KPARAM_INFO
	.align		4
.L_21:
        /*0068*/ 	.byte	0x04, 0x17
        /*006a*/ 	.short	(.L_23 - .L_22)
.L_22:
        /*006c*/ 	.word	0x00000000
        /*0070*/ 	.short	0x0003
        /*0072*/ 	.short	0x0018
        /*0074*/ 	.byte	0x00, 0xf4, 0x21, 0x00


	//----- nvinfo : EIATTR_KPARAM_INFO
	.align		4
.L_23:
        /*0078*/ 	.byte	0x04, 0x17
        /*007a*/ 	.short	(.L_25 - .L_24)
.L_24:
        /*007c*/ 	.word	0x00000000
        /*0080*/ 	.short	0x0002
        /*0082*/ 	.short	0x0010
        /*0084*/ 	.byte	0x00, 0xf4, 0x21, 0x00


	//----- nvinfo : EIATTR_KPARAM_INFO
	.align		4
.L_25:
        /*0088*/ 	.byte	0x04, 0x17
        /*008a*/ 	.short	(.L_27 - .L_26)
.L_26:
        /*008c*/ 	.word	0x00000000
        /*0090*/ 	.short	0x0001
        /*0092*/ 	.short	0x0008
        /*0094*/ 	.byte	0x00, 0xf4, 0x21, 0x00


	//----- nvinfo : EIATTR_KPARAM_INFO
	.align		4
.L_27:
        /*0098*/ 	.byte	0x04, 0x17
        /*009a*/ 	.short	(.L_29 - .L_28)
.L_28:
        /*009c*/ 	.word	0x00000000
        /*00a0*/ 	.short	0x0000
        /*00a2*/ 	.short	0x0000
        /*00a4*/ 	.byte	0x00, 0xf4, 0x21, 0x00


	//----- nvinfo : EIATTR_SPARSE_MMA_MASK
	.align		4
.L_29:
        /*00a8*/ 	.byte	0x03, 0x50
        /*00aa*/ 	.short	0x0000


	//----- nvinfo : EIATTR_MAXREG_COUNT
	.align		4
        /*00ac*/ 	.byte	0x03, 0x1b
        /*00ae*/ 	.short	0x00ff


	//----- nvinfo : EIATTR_EXIT_INSTR_OFFSETS
	.align		4
        /*00b0*/ 	.byte	0x04, 0x1c
        /*00b2*/ 	.short	(.L_31 - .L_30)


	//   ....[0]....
.L_30:
        /*00b4*/ 	.word	0x00000960


	//   ....[1]....
        /*00b8*/ 	.word	0x00000980


	//----- nvinfo : EIATTR_REQNTID
	.align		4
.L_31:
        /*00bc*/ 	.byte	0x04, 0x10
        /*00be*/ 	.short	(.L_33 - .L_32)
.L_32:
        /*00c0*/ 	.word	0x00000080
        /*00c4*/ 	.word	0x00000001
        /*00c8*/ 	.word	0x00000001


	//----- nvinfo : EIATTR_CBANK_PARAM_SIZE
	.align		4
.L_33:
        /*00cc*/ 	.byte	0x03, 0x19
        /*00ce*/ 	.short	0x004c


	//----- nvinfo : EIATTR_PARAM_CBANK
	.align		4
        /*00d0*/ 	.byte	0x04, 0x0a
        /*00d2*/ 	.short	(.L_35 - .L_34)
	.align		4
.L_34:
        /*00d4*/ 	.word	index@(.nv.constant0.triton_poi_fused_cat_120)
        /*00d8*/ 	.short	0x0210
        /*00da*/ 	.short	0x004c


	//----- nvinfo : EIATTR_SW_WAR
	.align		4
.L_35:
        /*00dc*/ 	.byte	0x04, 0x36
        /*00de*/ 	.short	(.L_37 - .L_36)
.L_36:
        /*00e0*/ 	.word	0x00000008
.L_37:


//--------------------- .nv.callgraph             --------------------------
	.section	.nv.callgraph,"",@"SHT_CUDA_CALLGRAPH"
	.align	4
	.sectionentsize	8
	.align		4
        /*0000*/ 	.word	0x00000000
	.align		4
        /*0004*/ 	.word	0xffffffff
	.align		4
        /*0008*/ 	.word	0x00000000
	.align		4
        /*000c*/ 	.word	0xfffffffe
	.align		4
        /*0010*/ 	.word	0x00000000
	.align		4
        /*0014*/ 	.word	0xfffffffd
	.align		4
        /*0018*/ 	.word	0x00000000
	.align		4
        /*001c*/ 	.word	0xfffffffc


//--------------------- .text.triton_poi_fused_cat_120 --------------------------
	.section	.text.triton_poi_fused_cat_120,"ax",@progbits
	.align	128
        .global         triton_poi_fused_cat_120
        .type           triton_poi_fused_cat_120,@function
        .size           triton_poi_fused_cat_120,(.L_x_1 - triton_poi_fused_cat_120)
        .other          triton_poi_fused_cat_120,@"STO_CUDA_ENTRY STV_DEFAULT"
triton_poi_fused_cat_120:
.text.triton_poi_fused_cat_120:
[----:B------:R-:W0:Y:S01]  /*0000*/  LDC R1, c[0x0][0x28] ;  /* 0x00000a00ff017b82 */ /* 0x000e220000000800 */
[----:B------:R-:W1:Y:S07]  /*0010*/  S2R R0, SR_TID.X ;  /* 0x0000000000007919 */ /* 0x000e6e0000002100 */
[----:B------:R-:W2:Y:S01]  /*0020*/  LDC.64 R8, c[0x0][0x218] ;  /* 0x00008600ff087b82 */ /* 0x000ea20000000a00 */
[----:B------:R-:W-:Y:S01]  /*0030*/  CS2R R6, SRZ ;  /* 0x0000000000067805 */ /* 0x000fe2000001ff00 */
[----:B------:R-:W-:Y:S01]  /*0040*/  ULDC.64 UR4, c[0x0][0x208] ;  /* 0x0000820000047ab9 */ /* 0x000fe20000000a00 */
[----:B------:R-:W3:Y:S05]  /*0050*/  S2R R3, SR_CTAID.X ;  /* 0x0000000000037919 */ /* 0x000eea0000002500 */
[----:B------:R-:W4:Y:S08]  /*0060*/  LDC.64 R12, c[0x0][0x220] ;  /* 0x00008800ff0c7b82 */ /* 0x000f300000000a00 */
[----:B------:R-:W5:Y:S01]  /*0070*/  LDC.64 R18, c[0x0][0x230] ;  /* 0x00008c00ff127b82 */ /* 0x000f620000000a00 */
[----:B------:R-:W-:Y:S01]  /*0080*/  CS2R R14, SRZ ;  /* 0x00000000000e7805 */ /* 0x000fe2000001ff00 */
[----:B------:R-:W-:Y:S01]  /*0090*/  ULDC.64 UR6, c[0x0][0x228] ;  /* 0x00008a0000067ab9 */ /* 0x000fe20000000a00 */
[----:B-1----:R-:W-:-:S05]  /*00a0*/  IMAD.SHL.U32 R0, R0, 0x2, RZ ;  /* 0x0000000200007824 */ /* 0x002fca00078e00ff */
[----:B------:R-:W-:-:S05]  /*00b0*/  LOP3.LUT R0, R0, 0xfe, RZ, 0xc0, !PT ;  /* 0x000000fe00007812 */ /* 0x000fca00078ec0ff */
[----:B---3--:R-:W-:-:S05]  /*00c0*/  IMAD R0, R3, 0x100, R0 ;  /* 0x0000010003007824 */ /* 0x008fca00078e0200 */
[----:B------:R-:W-:-:S04]  /*00d0*/  SHF.R.S32.HI R17, RZ, 0x1f, R0 ;  /* 0x0000001fff117819 */ /* 0x000fc80000011400 */
[CC--:B------:R-:W-:Y:S02]  /*00e0*/  LEA.HI R3, R17.reuse, R0.reuse, RZ, 0x4 ;  /* 0x0000000011037211 */ /* 0x0c0fe400078f20ff */
[----:B------:R-:W-:Y:S02]  /*00f0*/  LEA.HI R10, R17, R0, RZ, 0x2 ;  /* 0x00000000110a7211 */ /* 0x000fe400078f10ff */
[----:B------:R-:W-:-:S04]  /*0100*/  SHF.R.S32.HI R2, RZ, 0x4, R3 ;  /* 0x00000004ff027819 */ /* 0x000fc80000011403 */
[----:B------:R-:W-:-:S04]  /*0110*/  LEA.HI R4, R2, R2, RZ, 0x5 ;  /* 0x0000000202047211 */ /* 0x000fc800078f28ff */
[----:B------:R-:W-:Y:S02]  /*0120*/  LOP3.LUT R5, R4, 0xffffffe0, RZ, 0xc0, !PT ;  /* 0xffffffe004057812 */ /* 0x000fe400078ec0ff */
[----:B------:R-:W-:-:S03]  /*0130*/  SHF.R.S32.HI R4, RZ, 0x2, R10 ;  /* 0x00000002ff047819 */ /* 0x000fc6000001140a */
[----:B------:R-:W-:Y:S01]  /*0140*/  IMAD.IADD R2, R2, 0x1, -R5 ;  /* 0x0000000102027824 */ /* 0x000fe200078e0a05 */
[----:B------:R-:W-:-:S04]  /*0150*/  LEA.HI R5, R4, R4, RZ, 0x2 ;  /* 0x0000000404057211 */ /* 0x000fc800078f10ff */
[----:B------:R-:W-:Y:S02]  /*0160*/  ISETP.GE.AND P0, PT, R2, 0x10, PT ;  /* 0x000000100200780c */ /* 0x000fe40003f06270 */
[----:B------:R-:W-:Y:S02]  /*0170*/  LOP3.LUT R5, R5, 0xfffffffc, RZ, 0xc0, !PT ;  /* 0xfffffffc05057812 */ /* 0x000fe400078ec0ff */
[----:B------:R-:W-:-:S03]  /*0180*/  ISETP.LT.AND P1, PT, R0, 0x800, !P0 ;  /* 0x000008000000780c */ /* 0x000fc60004721270 */
[----:B------:R-:W-:Y:S01]  /*0190*/  IMAD.IADD R4, R4, 0x1, -R5 ;  /* 0x0000000104047824 */ /* 0x000fe200078e0a05 */
[----:B------:R-:W-:-:S03]  /*01a0*/  LOP3.LUT R5, R10, 0xfffffffc, RZ, 0xc0, !PT ;  /* 0xfffffffc0a057812 */ /* 0x000fc600078ec0ff */
[----:B--2---:R-:W-:-:S06]  /*01b0*/  IMAD.WIDE R20, R4, 0x8, R8 ;  /* 0x0000000804147825 */ /* 0x004fcc00078e0208 */
[----:B------:R-:W2:Y:S01]  /*01c0*/  @P1 LDG.E.EL.64 R6, desc[UR4][R20.64] ;  /* 0x0000000414061981 */ /* 0x000ea2000c2e1b00 */
[----:B------:R-:W-:Y:S01]  /*01d0*/  IMAD.IADD R5, R0, 0x1, -R5 ;  /* 0x0000000100057824 */ /* 0x000fe200078e0a05 */
[----:B------:R-:W-:Y:S02]  /*01e0*/  CS2R R8, SRZ ;  /* 0x0000000000087805 */ /* 0x000fe4000001ff00 */
[----:B------:R-:W-:Y:S01]  /*01f0*/  CS2R R10, SRZ ;  /* 0x00000000000a7805 */ /* 0x000fe2000001ff00 */
[----:B----4-:R-:W-:Y:S01]  /*0200*/  IMAD.WIDE R22, R5, 0x8, R12 ;  /* 0x0000000805167825 */ /* 0x010fe200078e020c */
[----:B------:R-:W-:-:S04]  /*0210*/  CS2R R12, SRZ ;  /* 0x00000000000c7805 */ /* 0x000fc8000001ff00 */
[----:B------:R1:W3:Y:S01]  /*0220*/  @P1 LDG.E.EL.128 R8, desc[UR4][R22.64] ;  /* 0x0000000416081981 */ /* 0x0002e2000c2e1d00 */
[----:B-----5:R-:W-:-:S05]  /*0230*/  IMAD.WIDE R18, R5, 0x8, R18 ;  /* 0x0000000805127825 */ /* 0x020fca00078e0212 */
[----:B------:R4:W5:Y:S01]  /*0240*/  @P1 LDG.E.EL.128 R12, desc[UR4][R18.64] ;  /* 0x00000004120c1981 */ /* 0x000962000c2e1d00 */
[----:B-1----:R-:W-:Y:S01]  /*0250*/  LEA.HI R22, R17, R0, RZ, 0x9 ;  /* 0x0000000011167211 */ /* 0x002fe200078f48ff */
[----:B------:R-:W-:Y:S02]  /*0260*/  IMAD.SHL.U32 R23, R2, 0x4, RZ ;  /* 0x0000000402177824 */ /* 0x000fe400078e00ff */
[----:B------:R-:W-:Y:S01]  /*0270*/  IMAD.MOV.U32 R24, RZ, RZ, RZ ;  /* 0x000000ffff187224 */ /* 0x000fe200078e00ff */
[----:B------:R-:W-:Y:S02]  /*0280*/  LOP3.LUT R3, R3, 0xfffffff0, RZ, 0xc0, !PT ;  /* 0xfffffff003037812 */ /* 0x000fe400078ec0ff */
[----:B--2---:R-:W-:Y:S02]  /*0290*/  SEL R16, R7, RZ, P1 ;  /* 0x000000ff07107207 */ /* 0x004fe40000800000 */
[----:B------:R-:W-:Y:S02]  /*02a0*/  SEL R21, R6, RZ, P1 ;  /* 0x000000ff06157207 */ /* 0x000fe40000800000 */
[----:B------:R-:W-:-:S04]  /*02b0*/  SHF.R.U32.HI R7, RZ, 0x1e, R16 ;  /* 0x0000001eff077819 */ /* 0x000fc80000011610 */
[----:B------:R-:W-:Y:S02]  /*02c0*/  LOP3.LUT R6, R7, 0x2, RZ, 0xc0, !PT ;  /* 0x0000000207067812 */ /* 0x000fe400078ec0ff */
[----:B---3--:R-:W-:Y:S02]  /*02d0*/  SEL R20, R9, RZ, P1 ;  /* 0x000000ff09147207 */ /* 0x008fe40000800000 */
[----:B------:R-:W-:Y:S02]  /*02e0*/  IADD3 R21, P2, R6, R21, RZ ;  /* 0x0000001506157210 */ /* 0x000fe40007f5e0ff */
[----:B------:R-:W-:Y:S02]  /*02f0*/  SEL R7, R8, RZ, P1 ;  /* 0x000000ff08077207 */ /* 0x000fe40000800000 */
[----:B------:R-:W-:Y:S01]  /*0300*/  SHF.R.U32.HI R9, RZ, 0x1c, R20 ;  /* 0x0000001cff097819 */ /* 0x000fe20000011614 */
[----:B------:R-:W-:Y:S01]  /*0310*/  IMAD.X R8, RZ, RZ, R16, P2 ;  /* 0x000000ffff087224 */ /* 0x000fe200010e0610 */
[----:B------:R-:W-:-:S02]  /*0320*/  LEA R6, P2, R7, UR6, 0x2 ;  /* 0x0000000607067c11 */ /* 0x000fc4000f8410ff */
[----:B------:R-:W-:Y:S01]  /*0330*/  SEL R16, R10, RZ, P1 ;  /* 0x000000ff0a107207 */ /* 0x000fe20000800000 */
[----:B------:R-:W-:Y:S01]  /*0340*/  IMAD.SHL.U32 R10, R21, 0x8, RZ ;  /* 0x00000008150a7824 */ /* 0x000fe200078e00ff */
[----:B----4-:R-:W-:Y:S02]  /*0350*/  SEL R19, R11, RZ, P1 ;  /* 0x000000ff0b137207 */ /* 0x010fe40000800000 */
[----:B------:R-:W-:Y:S02]  /*0360*/  LOP3.LUT R9, R9, 0x8, RZ, 0xc0, !PT ;  /* 0x0000000809097812 */ /* 0x000fe400078ec0ff */
[----:B------:R-:W-:Y:S02]  /*0370*/  SHF.L.U64.HI R8, R21, 0x3, R8 ;  /* 0x0000000315087819 */ /* 0x000fe40000010208 */
[----:B------:R-:W-:Y:S02]  /*0380*/  LEA.HI.X R7, R7, UR7, R20, 0x2, P2 ;  /* 0x0000000707077c11 */ /* 0x000fe400090f1414 */
[----:B------:R-:W-:-:S02]  /*0390*/  LEA R21, P2, R16, UR6, 0x2 ;  /* 0x0000000610157c11 */ /* 0x000fc4000f8410ff */
[----:B-----5:R-:W-:Y:S02]  /*03a0*/  SEL R11, R12, RZ, P1 ;  /* 0x000000ff0c0b7207 */ /* 0x020fe40000800000 */
[----:B------:R-:W-:Y:S02]  /*03b0*/  SEL R12, R13, RZ, P1 ;  /* 0x000000ff0d0c7207 */ /* 0x000fe40000800000 */
[----:B------:R-:W-:Y:S02]  /*03c0*/  SHF.R.U32.HI R20, RZ, 0x1c, R19 ;  /* 0x0000001cff147819 */ /* 0x000fe40000011613 */
[----:B------:R-:W-:Y:S02]  /*03d0*/  SEL R15, R15, RZ, P1 ;  /* 0x000000ff0f0f7207 */ /* 0x000fe40000800000 */
[----:B------:R-:W-:Y:S02]  /*03e0*/  IADD3 R6, P4, P5, R10, R6, R9 ;  /* 0x000000060a067210 */ /* 0x000fe40007d9e009 */
[----:B------:R-:W-:-:S02]  /*03f0*/  LEA.HI.X R9, R16, UR7, R19, 0x2, P2 ;  /* 0x0000000710097c11 */ /* 0x000fc400090f1413 */
[C---:B------:R-:W-:Y:S01]  /*0400*/  LEA R19, P2, R11.reuse, UR6, 0x2 ;  /* 0x000000060b137c11 */ /* 0x040fe2000f8410ff */
[----:B------:R-:W1:Y:S01]  /*0410*/  LDC.64 R16, c[0x0][0x240] ;  /* 0x00009000ff107b82 */ /* 0x000e620000000a00 */
[----:B------:R-:W-:Y:S02]  /*0420*/  SEL R14, R14, RZ, P1 ;  /* 0x000000ff0e0e7207 */ /* 0x000fe40000800000 */
[----:B------:R-:W-:Y:S02]  /*0430*/  LOP3.LUT R20, R20, 0x8, RZ, 0xc0, !PT ;  /* 0x0000000814147812 */ /* 0x000fe400078ec0ff */
[--C-:B------:R-:W-:Y:S02]  /*0440*/  SHF.R.U32.HI R18, RZ, 0x1c, R12.reuse ;  /* 0x0000001cff127819 */ /* 0x100fe4000001160c */
[----:B------:R-:W-:Y:S02]  /*0450*/  SHF.R.U32.HI R13, RZ, 0x1c, R15 ;  /* 0x0000001cff0d7819 */ /* 0x000fe4000001160f */
[----:B------:R-:W-:-:S02]  /*0460*/  LEA.HI.X R11, R11, UR7, R12, 0x2, P2 ;  /* 0x000000070b0b7c11 */ /* 0x000fc400090f140c */
[----:B------:R-:W-:Y:S02]  /*0470*/  LEA R12, P6, R14, UR6, 0x2 ;  /* 0x000000060e0c7c11 */ /* 0x000fe4000f8c10ff */
[----:B------:R-:W-:Y:S02]  /*0480*/  IADD3 R20, P2, P3, R10, R21, R20 ;  /* 0x000000150a147210 */ /* 0x000fe40007b5e014 */
[----:B------:R-:W-:Y:S02]  /*0490*/  LOP3.LUT R18, R18, 0x8, RZ, 0xc0, !PT ;  /* 0x0000000812127812 */ /* 0x000fe400078ec0ff */
[----:B------:R-:W-:Y:S02]  /*04a0*/  LOP3.LUT R13, R13, 0x8, RZ, 0xc0, !PT ;  /* 0x000000080d0d7812 */ /* 0x000fe400078ec0ff */
[----:B------:R-:W-:Y:S02]  /*04b0*/  IADD3.X R7, R8, R7, RZ, P4, P5 ;  /* 0x0000000708077210 */ /* 0x000fe400027ea4ff */
[----:B------:R-:W-:-:S02]  /*04c0*/  IADD3 R18, P5, P4, R10, R19, R18 ;  /* 0x000000130a127210 */ /* 0x000fc40007cbe012 */
[----:B------:R-:W-:Y:S01]  /*04d0*/  IADD3.X R21, R8, R9, RZ, P2, P3 ;  /* 0x0000000908157210 */ /* 0x000fe200017e64ff */
[C---:B------:R-:W-:Y:S01]  /*04e0*/  IMAD.WIDE R6, R23.reuse, 0x4, R6 ;  /* 0x0000000417067825 */ /* 0x040fe200078e0206 */
[----:B------:R-:W-:Y:S01]  /*04f0*/  LEA.HI.X R15, R14, UR7, R15, 0x2, P6 ;  /* 0x000000070e0f7c11 */ /* 0x000fe2000b0f140f */
[----:B------:R-:W-:Y:S01]  /*0500*/  ULDC.64 UR6, c[0x0][0x248] ;  /* 0x0000920000067ab9 */ /* 0x000fe20000000a00 */
[----:B------:R-:W-:Y:S01]  /*0510*/  IADD3 R10, P2, P3, R10, R12, R13 ;  /* 0x0000000c0a0a7210 */ /* 0x000fe20007b5e00d */
[C---:B------:R-:W-:Y:S01]  /*0520*/  IMAD.WIDE R20, R23.reuse, 0x4, R20 ;  /* 0x0000000417147825 */ /* 0x040fe200078e0214 */
[----:B------:R-:W2:Y:S01]  /*0530*/  LDC.64 R12, c[0x0][0x238] ;  /* 0x00008e00ff0c7b82 */ /* 0x000ea20000000a00 */
[C---:B------:R-:W-:Y:S02]  /*0540*/  IADD3.X R19, R8.reuse, R11, RZ, P5, P4 ;  /* 0x0000000b08137210 */ /* 0x040fe40002fe84ff */
[----:B------:R-:W-:Y:S01]  /*0550*/  IADD3.X R11, R8, R15, RZ, P2, P3 ;  /* 0x0000000f080b7210 */ /* 0x000fe200017e64ff */
[----:B------:R-:W-:Y:S01]  /*0560*/  IMAD.MOV.U32 R8, RZ, RZ, RZ ;  /* 0x000000ffff087224 */ /* 0x000fe200078e00ff */
[----:B------:R-:W-:Y:S01]  /*0570*/  SHF.R.S32.HI R9, RZ, 0x9, R22 ;  /* 0x00000009ff097819 */ /* 0x000fe20000011416 */
[----:B------:R-:W-:-:S02]  /*0580*/  IMAD.WIDE R18, R23, 0x4, R18 ;  /* 0x0000000417127825 */ /* 0x000fc400078e0212 */
[----:B------:R-:W3:Y:S02]  /*0590*/  LDC.64 R14, c[0x0][0x210] ;  /* 0x00008400ff0e7b82 */ /* 0x000ee40000000a00 */
[----:B------:R-:W-:-:S04]  /*05a0*/  IMAD.WIDE R10, R23, 0x4, R10 ;  /* 0x00000004170a7825 */ /* 0x000fc800078e020a */
[----:B------:R-:W-:Y:S01]  /*05b0*/  IMAD.SHL.U32 R25, R9, 0x40, RZ ;  /* 0x0000004009197824 */ /* 0x000fe200078e00ff */
[----:B------:R-:W-:-:S03]  /*05c0*/  ISETP.GE.AND P3, PT, R0, 0x800, PT ;  /* 0x000008000000780c */ /* 0x000fc60003f66270 */
[----:B------:R-:W-:Y:S01]  /*05d0*/  IMAD.WIDE R18, R25, 0x4, R18 ;  /* 0x0000000419127825 */ /* 0x000fe200078e0212 */
[----:B------:R-:W-:-:S03]  /*05e0*/  LOP3.LUT R22, R22, 0xfffffe00, RZ, 0xc0, !PT ;  /* 0xfffffe0016167812 */ /* 0x000fc600078ec0ff */
[C---:B------:R-:W-:Y:S01]  /*05f0*/  IMAD.WIDE R6, R25.reuse, 0x4, R6 ;  /* 0x0000000419067825 */ /* 0x040fe200078e0206 */
[----:B------:R4:W5:Y:S03]  /*0600*/  @P1 LDG.E.EL R24, desc[UR4][R18.64] ;  /* 0x0000000412181981 */ /* 0x000966000c2e1900 */
[----:B------:R-:W-:-:S04]  /*0610*/  IMAD.WIDE R20, R25, 0x4, R20 ;  /* 0x0000000419147825 */ /* 0x000fc800078e0214 */
[----:B------:R-:W-:Y:S01]  /*0620*/  IMAD.WIDE R10, R25, 0x4, R10 ;  /* 0x00000004190a7825 */ /* 0x000fe200078e020a */
[----:B------:R-:W-:Y:S01]  /*0630*/  ISETP.GT.AND P2, PT, R2, 0xf, !P3 ;  /* 0x0000000f0200780c */ /* 0x000fe20005f44270 */
[----:B------:R1:W5:Y:S02]  /*0640*/  @P1 LDG.E.EL R8, desc[UR4][R6.64] ;  /* 0x0000000406081981 */ /* 0x000364000c2e1900 */
[----:B------:R-:W-:Y:S02]  /*0650*/  IMAD.SHL.U32 R25, R9, 0x100, RZ ;  /* 0x0000010009197824 */ /* 0x000fe400078e00ff */
[----:B------:R-:W-:Y:S02]  /*0660*/  IMAD.MOV.U32 R23, RZ, RZ, RZ ;  /* 0x000000ffff177224 */ /* 0x000fe400078e00ff */
[----:B------:R-:W-:Y:S01]  /*0670*/  IMAD.MOV.U32 R9, RZ, RZ, RZ ;  /* 0x000000ffff097224 */ /* 0x000fe200078e00ff */
[----:B------:R-:W-:Y:S01]  /*0680*/  IADD3 R27, R25, R0, -R22 ;  /* 0x00000000191b7210 */ /* 0x000fe20007ffe816 */
[----:B----4-:R-:W-:-:S02]  /*0690*/  IMAD.IADD R18, R0, 0x1, -R3 ;  /* 0x0000000100127824 */ /* 0x010fc400078e0a03 */
[----:B------:R-:W-:Y:S01]  /*06a0*/  IMAD.SHL.U32 R2, R2, 0x10, RZ ;  /* 0x0000001002027824 */ /* 0x000fe200078e00ff */
[----:B------:R-:W4:Y:S01]  /*06b0*/  @P1 LDG.E.EL R23, desc[UR4][R20.64] ;  /* 0x0000000414171981 */ /* 0x000f22000c2e1900 */
[----:B--2---:R-:W-:Y:S01]  /*06c0*/  IMAD.WIDE R12, R5, 0x4, R12 ;  /* 0x00000004050c7825 */ /* 0x004fe200078e020c */
[----:B------:R-:W-:-:S03]  /*06d0*/  SHF.R.S32.HI R3, RZ, 0x1f, R25 ;  /* 0x0000001fff037819 */ /* 0x000fc60000011419 */
[----:B-1----:R-:W-:Y:S01]  /*06e0*/  IMAD.WIDE R16, R4, 0x4, R16 ;  /* 0x0000000404107825 */ /* 0x002fe200078e0210 */
[----:B------:R-:W-:Y:S01]  /*06f0*/  CS2R R4, SRZ ;  /* 0x0000000000047805 */ /* 0x000fe2000001ff00 */
[----:B------:R1:W2:Y:S01]  /*0700*/  @P1 LDG.E.EL R9, desc[UR4][R10.64] ;  /* 0x000000040a091981 */ /* 0x0002a2000c2e1900 */
[----:B0-----:R-:W-:Y:S02]  /*0710*/  CS2R R6, SRZ ;  /* 0x0000000000067805 */ /* 0x001fe4000001ff00 */
[----:B------:R-:W-:Y:S01]  /*0720*/  IADD3 R25, P4, P5, R2, R18, R25 ;  /* 0x0000001202197210 */ /* 0x000fe20007d9e019 */
[----:B---3--:R-:W-:Y:S01]  /*0730*/  IMAD.WIDE R14, R27, 0x4, R14 ;  /* 0x000000041b0e7825 */ /* 0x008fe200078e020e */
[----:B------:R-:W-:Y:S01]  /*0740*/  SHF.R.S32.HI R2, RZ, 0x1f, R2 ;  /* 0x0000001fff027819 */ /* 0x000fe20000011402 */
[----:B------:R0:W3:Y:S04]  /*0750*/  @P1 LDG.E.EL.64 R4, desc[UR4][R12.64] ;  /* 0x000000040c041981 */ /* 0x0000e8000c2e1b00 */
[----:B------:R0:W3:Y:S01]  /*0760*/  @P1 LDG.E.64 R6, desc[UR4][R14.64] ;  /* 0x000000040e061981 */ /* 0x0000e2000c1e1b00 */
[----:B-1----:R-:W-:-:S02]  /*0770*/  SHF.R.S32.HI R10, RZ, 0x1f, R18 ;  /* 0x0000001fff0a7819 */ /* 0x002fc40000011412 */
[----:B------:R-:W-:Y:S02]  /*0780*/  CS2R R18, SRZ ;  /* 0x0000000000127805 */ /* 0x000fe4000001ff00 */
[----:B------:R-:W-:Y:S02]  /*0790*/  IADD3.X R2, R2, R10, R3, P4, P5 ;  /* 0x0000000a02027210 */ /* 0x000fe400027ea403 */
[C---:B------:R-:W-:Y:S02]  /*07a0*/  LEA R20, P4, R25.reuse, UR6, 0x2 ;  /* 0x0000000619147c11 */ /* 0x040fe4000f8810ff */
[----:B------:R-:W3:Y:S01]  /*07b0*/  @P1 LDG.E.EL R18, desc[UR4][R16.64] ;  /* 0x0000000410121981 */ /* 0x000ee2000c2e1900 */
[----:B------:R-:W1:Y:S01]  /*07c0*/  LDC.64 R10, c[0x0][0x250] ;  /* 0x00009400ff0a7b82 */ /* 0x000e620000000a00 */
[----:B------:R-:W-:Y:S02]  /*07d0*/  LEA.HI.X R21, R25, UR7, R2, 0x2, P4 ;  /* 0x0000000719157c11 */ /* 0x000fe4000a0f1402 */
[----:B------:R-:W3:Y:S01]  /*07e0*/  @P1 LDG.E.EL R19, desc[UR4][R16.64] ;  /* 0x0000000410131981 */ /* 0x000ee2000c2e1900 */
[----:B------:R-:W-:-:S06]  /*07f0*/  CS2R R2, SRZ ;  /* 0x0000000000027805 */ /* 0x000fcc000001ff00 */
[----:B------:R-:W3:Y:S01]  /*0800*/  @P2 LDG.E.64 R2, desc[UR4][R20.64+-0x400] ;  /* 0xfffc000414022981 */ /* 0x000ee2000c1e1b00 */
[----:B-1----:R-:W-:Y:S01]  /*0810*/  IMAD.WIDE R10, R0, 0x4, R10 ;  /* 0x00000004000a7825 */ /* 0x002fe200078e020a */
[----:B-----5:R-:W-:Y:S02]  /*0820*/  SEL R24, R24, RZ, P1 ;  /* 0x000000ff18187207 */ /* 0x020fe40000800000 */
[----:B0-----:R-:W-:-:S05]  /*0830*/  SEL R13, R8, RZ, P1 ;  /* 0x000000ff080d7207 */ /* 0x001fca0000800000 */
[----:B------:R-:W-:Y:S01]  /*0840*/  FADD R24, -R13, R24 ;  /* 0x000000180d187221 */ /* 0x000fe20000000100 */
[----:B----4-:R-:W-:Y:S02]  /*0850*/  SEL R8, R23, RZ, P1 ;  /* 0x000000ff17087207 */ /* 0x010fe40000800000 */
[----:B--2---:R-:W-:Y:S02]  /*0860*/  SEL R9, R9, RZ, P1 ;  /* 0x000000ff09097207 */ /* 0x004fe40000800000 */
[----:B---3--:R-:W-:-:S03]  /*0870*/  SEL R4, R4, RZ, P1 ;  /* 0x000000ff04047207 */ /* 0x008fc60000800000 */
[----:B------:R-:W-:Y:S01]  /*0880*/  FADD R15, -R8, R9 ;  /* 0x00000009080f7221 */ /* 0x000fe20000000100 */
[----:B------:R-:W-:Y:S02]  /*0890*/  SEL R5, R5, RZ, P1 ;  /* 0x000000ff05057207 */ /* 0x000fe40000800000 */
[----:B------:R-:W-:Y:S01]  /*08a0*/  SEL R9, R6, RZ, P1 ;  /* 0x000000ff06097207 */ /* 0x000fe20000800000 */
[----:B------:R-:W-:Y:S01]  /*08b0*/  FFMA R4, R24, R4, R13 ;  /* 0x0000000418047223 */ /* 0x000fe2000000000d */
[----:B------:R-:W-:Y:S01]  /*08c0*/  SEL R6, R7, RZ, P1 ;  /* 0x000000ff07067207 */ /* 0x000fe20000800000 */
[----:B------:R-:W-:Y:S02]  /*08d0*/  FFMA R5, R15, R5, R8 ;  /* 0x000000050f057223 */ /* 0x000fe40000000008 */
[----:B------:R-:W-:Y:S02]  /*08e0*/  FADD R4, -R9, R4 ;  /* 0x0000000409047221 */ /* 0x000fe40000000100 */
[----:B------:R-:W-:Y:S01]  /*08f0*/  FADD R5, -R6, R5 ;  /* 0x0000000506057221 */ /* 0x000fe20000000100 */
[----:B------:R-:W-:-:S02]  /*0900*/  SEL R18, R18, RZ, P1 ;  /* 0x000000ff12127207 */ /* 0x000fc40000800000 */
[----:B------:R-:W-:-:S03]  /*0910*/  SEL R19, R19, RZ, P1 ;  /* 0x000000ff13137207 */ /* 0x000fc60000800000 */
[----:B------:R-:W-:Y:S02]  /*0920*/  FFMA R18, R4, R18, R9 ;  /* 0x0000001204127223 */ /* 0x000fe40000000009 */
[----:B------:R-:W-:Y:S01]  /*0930*/  FFMA R19, R5, R19, R6 ;  /* 0x0000001305137223 */ /* 0x000fe20000000006 */
[----:B------:R-:W-:Y:S02]  /*0940*/  @P0 SEL R18, R2, RZ, P2 ;  /* 0x000000ff02120207 */ /* 0x000fe40001000000 */
[----:B------:R-:W-:Y:S01]  /*0950*/  @P0 SEL R19, R3, RZ, P2 ;  /* 0x000000ff03130207 */ /* 0x000fe20001000000 */
[----:B------:R-:W-:Y:S06]  /*0960*/  @P3 EXIT ;  /* 0x000000000000394d */ /* 0x000fec0003800000 */
[----:B------:R-:W-:Y:S01]  /*0970*/  STG.E.64 desc[UR4][R10.64], R18 ;  /* 0x000000120a007986 */ /* 0x000fe2000c101b04 */
[----:B------:R-:W-:Y:S05]  /*0980*/  EXIT ;  /* 0x000000000000794d */ /* 0x000fea0003800000 */
.L_x_0:
[----:B------:R-:W-:-:S00]  /*0990*/  BRA `(.L_x_0) ;  /* 0xfffffffc00fc7947 */ /* 0x000fc0000383ffff */
[----:B------:R-:W-:-:S00]  /*09a0*/  NOP ;  /* 0x0000000000007918 */ /* 0x000fc00000000000 */
        /* <DEDUP_REMOVED lines=13> */
.L_x_1:


//--------------------- .nv.constant0.triton_poi_fused_cat_120 --------------------------
	.section	.nv.constant0.triton_poi_fused_cat_120,"a",@progbits
	.sectionflags	@""
	.align	4
.nv.constant0.triton_poi_fused_cat_120:
	.zero		604
